	.headerflags	@"EF_CUDA_TEXMODE_UNIFIED EF_CUDA_64BIT_ADDRESS EF_CUDA_ACCELERATORS EF_CUDA_SM90 EF_CUDA_VIRTUAL_SM(EF_CUDA_SM90)"
	.elftype	@"ET_EXEC"


//--------------------- .nv.info                  --------------------------
	.section	.nv.info,"",@"SHT_CUDA_INFO"
	.align	4


	//----- nvinfo : EIATTR_REGCOUNT
	.align		4
        /*0000*/ 	.byte	0x04, 0x2f
        /*0002*/ 	.short	(.L_3 - .L_2)
	.align		4
.L_2:
        /*0004*/ 	.word	index@(triton_poi_fused__native_batch_norm_legit_no_training_relu_36)
        /*0008*/ 	.word	0x00000022


	//----- nvinfo : EIATTR_MIN_STACK_SIZE
	.align		4
.L_3:
        /*000c*/ 	.byte	0x04, 0x12
        /*000e*/ 	.short	(.L_5 - .L_4)
	.align		4
.L_4:
        /*0010*/ 	.word	index@(triton_poi_fused__native_batch_norm_legit_no_training_relu_36)
        /*0014*/ 	.word	0x00000000


	//----- nvinfo : EIATTR_FRAME_SIZE
	.align		4
.L_5:
        /*0018*/ 	.byte	0x04, 0x11
        /*001a*/ 	.short	(.L_7 - .L_6)
	.align		4
.L_6:
        /*001c*/ 	.word	index@(triton_poi_fused__native_batch_norm_legit_no_training_relu_36)
        /*0020*/ 	.word	0x00000000


	//----- nvinfo : EIATTR_MIN_STACK_SIZE
	.align		4
.L_7:
        /*0024*/ 	.byte	0x04, 0x12
        /*0026*/ 	.short	(.L_9 - .L_8)
	.align		4
.L_8:
        /*0028*/ 	.word	index@(triton_poi_fused__native_batch_norm_legit_no_training_relu_36)
        /*002c*/ 	.word	0x00000000
.L_9:


//--------------------- .nv.info.triton_poi_fused__native_batch_norm_legit_no_training_relu_36 --------------------------
	.section	.nv.info.triton_poi_fused__native_batch_norm_legit_no_training_relu_36,"",@"SHT_CUDA_INFO"
	.sectionflags	@""
	.align	4


	//----- nvinfo : EIATTR_CUDA_API_VERSION
	.align		4
        /*0000*/ 	.byte	0x04, 0x37
        /*0002*/ 	.short	(.L_11 - .L_10)
.L_10:
        /*0004*/ 	.word	0x0000007c


	//----- nvinfo : EIATTR_KPARAM_INFO
	.align		4
.L_11:
        /*0008*/ 	.byte	0x04, 0x17
        /*000a*/ 	.short	(.L_13 - .L_12)
.L_12:
        /*000c*/ 	.word	0x00000000
        /*0010*/ 	.short	0x0007
        /*0012*/ 	.short	0x0034
        /*0014*/ 	.byte	0x00, 0xf0, 0x11, 0x00


	//----- nvinfo : EIATTR_KPARAM_INFO
	.align		4
.L_13:
        /*0018*/ 	.byte	0x04, 0x17
        /*001a*/ 	.short	(.L_15 - .L_14)
.L_14:
        /*001c*/ 	.word	0x00000000
        /*0020*/ 	.short	0x0006
        /*0022*/ 	.short	0x0030
        /*0024*/ 	.byte	0x00, 0xf0, 0x11, 0x00


	//----- nvinfo : EIATTR_KPARAM_INFO
	.align		4
.L_15:
        /*0028*/ 	.byte	0x04, 0x17
        /*002a*/ 	.short	(.L_17 - .L_16)
.L_16:
        /*002c*/ 	.word	0x00000000
        /*0030*/ 	.short	0x0005
        /*0032*/ 	.short	0x0028
        /*0034*/ 	.byte	0x00, 0xf4, 0x21, 0x00


	//----- nvinfo : EIATTR_KPARAM_INFO
	.align		4
.L_17:
        /*0038*/ 	.byte	0x04, 0x17
        /*003a*/ 	.short	(.L_19 - .L_18)
.L_18:
        /*003c*/ 	.word	0x00000000
        /*0040*/ 	.short	0x0004
        /*0042*/ 	.short	0x0020
        /*0044*/ 	.byte	0x00, 0xf4, 0x21, 0x00


	//----- nvinfo : EIATTR_KPARAM_INFO
	.align		4
.L_19:
        /*0048*/ 	.byte	0x04, 0x17
        /*004a*/ 	.short	(.L_21 - .L_20)
.L_20:
        /*004c*/ 	.word	0x00000000
        /*0050*/ 	.short	0x0003
        /*0052*/ 	.short	0x0018
        /*0054*/ 	.byte	0x00, 0xf4, 0x21, 0x00


	//----- nvinfo : EIATTR_KPARAM_INFO
	.align		4
.L_21:
        /*0058*/ 	.byte	0x04, 0x17
        /*005a*/ 	.short	(.L_23 - .L_22)
.L_22:
        /*005c*/ 	.word	0x00000000
        /*0060*/ 	.short	0x0002
        /*0062*/ 	.short	0x0010
        /*0064*/ 	.byte	0x00, 0xf4, 0x21, 0x00


	//----- nvinfo : EIATTR_KPARAM_INFO
	.align		4
.L_23:
        /*0068*/ 	.byte	0x04, 0x17
        /*006a*/ 	.short	(.L_25 - .L_24)
.L_24:
        /*006c*/ 	.word	0x00000000
        /*0070*/ 	.short	0x0001
        /*0072*/ 	.short	0x0008
        /*0074*/ 	.byte	0x00, 0xf4, 0x21, 0x00


	//----- nvinfo : EIATTR_KPARAM_INFO
	.align		4
.L_25:
        /*0078*/ 	.byte	0x04, 0x17
        /*007a*/ 	.short	(.L_27 - .L_26)
.L_26:
        /*007c*/ 	.word	0x00000000
        /*0080*/ 	.short	0x0000
        /*0082*/ 	.short	0x0000
        /*0084*/ 	.byte	0x00, 0xf4, 0x21, 0x00


	//----- nvinfo : EIATTR_SPARSE_MMA_MASK
	.align		4
.L_27:
        /*0088*/ 	.byte	0x03, 0x50
        /*008a*/ 	.short	0x0000


	//----- nvinfo : EIATTR_MAXREG_COUNT
	.align		4
        /*008c*/ 	.byte	0x03, 0x1b
        /*008e*/ 	.short	0x00ff


	//----- nvinfo : EIATTR_EXIT_INSTR_OFFSETS
	.align		4
        /*0090*/ 	.byte	0x04, 0x1c
        /*0092*/ 	.short	(.L_29 - .L_28)


	//   ....[0]....
.L_28:
        /*0094*/ 	.word	0x00001260


	//   ....[1]....
        /*0098*/ 	.word	0x00001330


	//----- nvinfo : EIATTR_REQNTID
	.align		4
.L_29:
        /*009c*/ 	.byte	0x04, 0x10
        /*009e*/ 	.short	(.L_31 - .L_30)
.L_30:
        /*00a0*/ 	.word	0x00000100
        /*00a4*/ 	.word	0x00000001
        /*00a8*/ 	.word	0x00000001


	//----- nvinfo : EIATTR_CBANK_PARAM_SIZE
	.align		4
.L_31:
        /*00ac*/ 	.byte	0x03, 0x19
        /*00ae*/ 	.short	0x0038


	//----- nvinfo : EIATTR_PARAM_CBANK
	.align		4
        /*00b0*/ 	.byte	0x04, 0x0a
        /*00b2*/ 	.short	(.L_33 - .L_32)
	.align		4
.L_32:
        /*00b4*/ 	.word	index@(.nv.constant0.triton_poi_fused__native_batch_norm_legit_no_training_relu_36)
        /*00b8*/ 	.short	0x0210
        /*00ba*/ 	.short	0x0038


	//----- nvinfo : EIATTR_SW_WAR
	.align		4
.L_33:
        /*00bc*/ 	.byte	0x04, 0x36
        /*00be*/ 	.short	(.L_35 - .L_34)
.L_34:
        /*00c0*/ 	.word	0x00000008
.L_35:


//--------------------- .nv.callgraph             --------------------------
	.section	.nv.callgraph,"",@"SHT_CUDA_CALLGRAPH"
	.align	4
	.sectionentsize	8
	.align		4
        /*0000*/ 	.word	0x00000000
	.align		4
        /*0004*/ 	.word	0xffffffff
	.align		4
        /*0008*/ 	.word	0x00000000
	.align		4
        /*000c*/ 	.word	0xfffffffe
	.align		4
        /*0010*/ 	.word	0x00000000
	.align		4
        /*0014*/ 	.word	0xfffffffd
	.align		4
        /*0018*/ 	.word	0x00000000
	.align		4
        /*001c*/ 	.word	0xfffffffc


//--------------------- .nv.constant4             --------------------------
	.section	.nv.constant4,"a",@progbits
	.align	8
	.align		8
.nv.constant4:
        /*0000*/ 	.dword	_$_str
	.align		8
        /*0008*/ 	.dword	_$_str_$_2


//--------------------- .text.triton_poi_fused__native_batch_norm_legit_no_training_relu_36 --------------------------
	.section	.text.triton_poi_fused__native_batch_norm_legit_no_training_relu_36,"ax",@progbits
	.sectionflags	@"SHF_BARRIERS=1"
	.align	128
        .global         triton_poi_fused__native_batch_norm_legit_no_training_relu_36
        .type           triton_poi_fused__native_batch_norm_legit_no_training_relu_36,@function
        .size           triton_poi_fused__native_batch_norm_legit_no_training_relu_36,(.L_x_1 - triton_poi_fused__native_batch_norm_legit_no_training_relu_36)
        .other          triton_poi_fused__native_batch_norm_legit_no_training_relu_36,@"STO_CUDA_ENTRY STV_DEFAULT"
triton_poi_fused__native_batch_norm_legit_no_training_relu_36:
.text.triton_poi_fused__native_batch_norm_legit_no_training_relu_36:
[----:B------:R-:W0:Y:S01]  /*0000*/  LDC R1, c[0x0][0x28] ;  /* 0x00000a00ff017b82 */ /* 0x000e220000000800 */
[----:B------:R-:W1:Y:S07]  /*0010*/  S2R R3, SR_CTAID.Y ;  /* 0x0000000000037919 */ /* 0x000e6e0000002600 */
[----:B------:R-:W2:Y:S01]  /*0020*/  LDC.64 R30, c[0x0][0x210] ;  /* 0x00008400ff1e7b82 */ /* 0x000ea20000000a00 */
[----:B------:R-:W-:Y:S02]  /*0030*/  CS2R R6, SRZ ;  /* 0x0000000000067805 */ /* 0x000fe4000001ff00 */
[----:B------:R-:W-:Y:S01]  /*0040*/  CS2R R8, SRZ ;  /* 0x0000000000087805 */ /* 0x000fe2000001ff00 */
[----:B------:R-:W3:Y:S01]  /*0050*/  S2R R14, SR_TID.X ;  /* 0x00000000000e7919 */ /* 0x000ee20000002100 */
[----:B------:R-:W-:Y:S01]  /*0060*/  CS2R R10, SRZ ;  /* 0x00000000000a7805 */ /* 0x000fe2000001ff00 */
[----:B------:R-:W-:Y:S01]  /*0070*/  ULDC.64 UR6, c[0x0][0x208] ;  /* 0x0000820000067ab9 */ /* 0x000fe20000000a00 */
[----:B------:R-:W4:Y:S01]  /*0080*/  S2R R21, SR_CTAID.X ;  /* 0x0000000000157919 */ /* 0x000f220000002500 */
[----:B------:R-:W5:Y:S01]  /*0090*/  LDC.64 R28, c[0x0][0x218] ;  /* 0x00008600ff1c7b82 */ /* 0x000f620000000a00 */
[----:B-1----:R-:W-:-:S02]  /*00a0*/  IMAD.SHL.U32 R3, R3, 0x10, RZ ;  /* 0x0000001003037824 */ /* 0x002fc400078e00ff */
[----:B---3--:R-:W-:Y:S01]  /*00b0*/  IMAD.SHL.U32 R0, R14, 0x4, RZ ;  /* 0x000000040e007824 */ /* 0x008fe200078e00ff */
[----:B------:R-:W-:-:S04]  /*00c0*/  SHF.R.U32.HI R24, RZ, 0x2, R14 ;  /* 0x00000002ff187819 */ /* 0x000fc8000001160e */
[----:B------:R-:W-:Y:S02]  /*00d0*/  LOP3.LUT R2, R3, 0xc, R0, 0xf8, !PT ;  /* 0x0000000c03027812 */ /* 0x000fe400078ef800 */
[----:B------:R-:W-:Y:S02]  /*00e0*/  SGXT.U32 R24, R24, 0x6 ;  /* 0x000000061818781a */ /* 0x000fe40000000000 */
[C---:B------:R-:W-:Y:S01]  /*00f0*/  ISETP.GE.AND P0, PT, R2.reuse, 0x600, PT ;  /* 0x000006000200780c */ /* 0x040fe20003f06270 */
[----:B------:R-:W-:Y:S01]  /*0100*/  IMAD.HI R4, R2, 0x2aaaaaab, RZ ;  /* 0x2aaaaaab02047827 */ /* 0x000fe200078e02ff */
[----:B----4-:R-:W-:-:S04]  /*0110*/  PRMT R12, R24, 0x6540, R21 ;  /* 0x00006540180c7816 */ /* 0x010fc80000000015 */
[----:B------:R-:W-:Y:S02]  /*0120*/  SHF.R.U32.HI R5, RZ, 0x1f, R4 ;  /* 0x0000001fff057819 */ /* 0x000fe40000011604 */
[----:B------:R-:W-:Y:S02]  /*0130*/  LOP3.LUT R13, R12, 0x80, RZ, 0xfc, !PT ;  /* 0x000000800c0d7812 */ /* 0x000fe400078efcff */
[----:B------:R-:W-:Y:S02]  /*0140*/  LEA.HI.SX32 R5, R4, R5, 0x1a ;  /* 0x0000000504057211 */ /* 0x000fe400078fd2ff */
[C---:B------:R-:W-:Y:S02]  /*0150*/  LOP3.LUT R4, R12.reuse, 0x40, RZ, 0xfc, !PT ;  /* 0x000000400c047812 */ /* 0x040fe400078efcff */
[----:B------:R-:W-:Y:S01]  /*0160*/  ISETP.LT.AND P1, PT, R12, 0x384, !P0 ;  /* 0x000003840c00780c */ /* 0x000fe20004721270 */
[----:B------:R-:W-:Y:S01]  /*0170*/  IMAD R2, R5, -0x180, R2 ;  /* 0xfffffe8005027824 */ /* 0x000fe200078e0202 */
[----:B------:R-:W-:-:S02]  /*0180*/  ISETP.LT.AND P2, PT, R4, 0x384, !P0 ;  /* 0x000003840400780c */ /* 0x000fc40004741270 */
[----:B------:R-:W-:Y:S01]  /*0190*/  ISETP.LT.AND P3, PT, R13, 0x384, !P0 ;  /* 0x000003840d00780c */ /* 0x000fe20004761270 */
[----:B------:R-:W-:Y:S01]  /*01a0*/  IMAD R23, R5, 0x54600, R2 ;  /* 0x0005460005177824 */ /* 0x000fe200078e0202 */
[----:B------:R-:W-:Y:S02]  /*01b0*/  SHF.R.U32.HI R20, RZ, 0x6, R14 ;  /* 0x00000006ff147819 */ /* 0x000fe4000001160e */
[----:B------:R-:W-:Y:S01]  /*01c0*/  CS2R R4, SRZ ;  /* 0x0000000000047805 */ /* 0x000fe2000001ff00 */
[C---:B------:R-:W-:Y:S01]  /*01d0*/  IMAD R23, R12.reuse, 0x180, R23 ;  /* 0x000001800c177824 */ /* 0x040fe200078e0217 */
[----:B------:R-:W-:-:S03]  /*01e0*/  LOP3.LUT R12, R12, 0xc0, RZ, 0xfc, !PT ;  /* 0x000000c00c0c7812 */ /* 0x000fc600078efcff */
[C---:B------:R-:W-:Y:S01]  /*01f0*/  VIADD R19, R23.reuse, 0x6000 ;  /* 0x0000600017137836 */ /* 0x040fe20000000000 */
[----:B------:R-:W-:Y:S01]  /*0200*/  ISETP.LT.AND P4, PT, R12, 0x384, !P0 ;  /* 0x000003840c00780c */ /* 0x000fe20004781270 */
[C---:B------:R-:W-:Y:S01]  /*0210*/  VIADD R25, R23.reuse, 0xc000 ;  /* 0x0000c00017197836 */ /* 0x040fe20000000000 */
[----:B------:R-:W-:Y:S01]  /*0220*/  CS2R R12, SRZ ;  /* 0x00000000000c7805 */ /* 0x000fe2000001ff00 */
[C-C-:B--2---:R-:W-:Y:S01]  /*0230*/  IMAD.WIDE R16, R23.reuse, 0x4, R30.reuse ;  /* 0x0000000417107825 */ /* 0x144fe200078e021e */
[----:B------:R-:W-:Y:S02]  /*0240*/  CS2R R14, SRZ ;  /* 0x00000000000e7805 */ /* 0x000fe4000001ff00 */
[----:B------:R-:W-:Y:S01]  /*0250*/  SGXT.U32 R20, R20, 0x2 ;  /* 0x000000021414781a */ /* 0x000fe20000000000 */
[----:B------:R-:W-:Y:S01]  /*0260*/  VIADD R27, R23, 0x12000 ;  /* 0x00012000171b7836 */ /* 0x000fe20000000000 */
[----:B------:R-:W-:Y:S01]  /*0270*/  LOP3.LUT R0, R0, 0xfc, RZ, 0xc0, !PT ;  /* 0x000000fc00007812 */ /* 0x000fe200078ec0ff */
[--C-:B------:R-:W-:Y:S01]  /*0280*/  IMAD.WIDE R18, R19, 0x4, R30.reuse ;  /* 0x0000000413127825 */ /* 0x100fe200078e021e */
[----:B------:R1:W2:Y:S03]  /*0290*/  @P1 LDG.E.EL.128 R4, desc[UR6][R16.64] ;  /* 0x0000000610041981 */ /* 0x0002a6000c2e1d00 */
[----:B------:R-:W-:Y:S01]  /*02a0*/  IMAD.WIDE R22, R25, 0x4, R30 ;  /* 0x0000000419167825 */ /* 0x000fe200078e021e */
[----:B------:R3:W4:Y:S01]  /*02b0*/  @P2 LDG.E.EL.128 R8, desc[UR6][R18.64] ;  /* 0x0000000612082981 */ /* 0x000722000c2e1d00 */
[----:B------:R-:W-:-:S02]  /*02c0*/  LOP3.LUT R3, R20, R3, RZ, 0xfc, !PT ;  /* 0x0000000314037212 */ /* 0x000fc400078efcff */
[----:B------:R-:W-:Y:S01]  /*02d0*/  PRMT R0, R0, 0x6540, R21 ;  /* 0x0000654000007816 */ /* 0x000fe20000000015 */
[----:B------:R5:W2:Y:S01]  /*02e0*/  @P3 LDG.E.EL.128 R12, desc[UR6][R22.64] ;  /* 0x00000006160c3981 */ /* 0x000aa2000c2e1d00 */
[----:B------:R-:W-:Y:S02]  /*02f0*/  CS2R R20, SRZ ;  /* 0x0000000000147805 */ /* 0x000fe4000001ff00 */
[----:B-1----:R-:W-:Y:S01]  /*0300*/  CS2R R16, SRZ ;  /* 0x0000000000107805 */ /* 0x002fe2000001ff00 */
[----:B------:R-:W-:Y:S02]  /*0310*/  IMAD.WIDE R30, R27, 0x4, R30 ;  /* 0x000000041b1e7825 */ /* 0x000fe400078e021e */
[----:B------:R-:W1:Y:S01]  /*0320*/  LDC.64 R26, c[0x0][0x220] ;  /* 0x00008800ff1a7b82 */ /* 0x000e620000000a00 */
[----:B---3--:R-:W-:Y:S01]  /*0330*/  CS2R R18, SRZ ;  /* 0x0000000000127805 */ /* 0x008fe2000001ff00 */
[----:B-----5:R-:W-:Y:S01]  /*0340*/  IMAD.WIDE R28, R2, 0x4, R28 ;  /* 0x00000004021c7825 */ /* 0x020fe200078e021c */
[----:B0-----:R-:W-:-:S04]  /*0350*/  CS2R R22, SRZ ;  /* 0x0000000000167805 */ /* 0x001fc8000001ff00 */
[----:B------:R-:W3:Y:S04]  /*0360*/  @P4 LDG.E.EL.128 R16, desc[UR6][R30.64] ;  /* 0x000000061e104981 */ /* 0x000ee8000c2e1d00 */
[----:B------:R-:W2:Y:S01]  /*0370*/  @!P0 LDG.E.EL.128 R20, desc[UR6][R28.64] ;  /* 0x000000061c148981 */ /* 0x000ea2000c2e1d00 */
[----:B-1----:R-:W-:-:S04]  /*0380*/  IMAD.WIDE R26, R2, 0x4, R26 ;  /* 0x00000004021a7825 */ /* 0x002fc800078e021a */
[C---:B--2---:R-:W-:Y:S01]  /*0390*/  FADD R4, -R20.reuse, R4 ;  /* 0x0000000414047221 */ /* 0x044fe20000000100 */
[C---:B----4-:R-:W-:Y:S01]  /*03a0*/  FADD R25, -R20.reuse, R8 ;  /* 0x0000000814197221 */ /* 0x050fe20000000100 */
[C---:B------:R-:W-:Y:S01]  /*03b0*/  FADD R12, -R20.reuse, R12 ;  /* 0x0000000c140c7221 */ /* 0x040fe20000000100 */
[----:B---3--:R-:W-:Y:S01]  /*03c0*/  FADD R16, -R20, R16 ;  /* 0x0000001014107221 */ /* 0x008fe20000000100 */
[C---:B------:R-:W-:Y:S01]  /*03d0*/  FADD R5, -R21.reuse, R5 ;  /* 0x0000000515057221 */ /* 0x040fe20000000100 */
[C---:B------:R-:W-:Y:S01]  /*03e0*/  FADD R20, -R21.reuse, R9 ;  /* 0x0000000915147221 */ /* 0x040fe20000000100 */
[C---:B------:R-:W-:Y:S01]  /*03f0*/  FADD R13, -R21.reuse, R13 ;  /* 0x0000000d150d7221 */ /* 0x040fe20000000100 */
[----:B------:R-:W-:Y:S01]  /*0400*/  FADD R17, -R21, R17 ;  /* 0x0000001115117221 */ /* 0x000fe20000000100 */
[C---:B------:R-:W-:Y:S01]  /*0410*/  FADD R6, -R22.reuse, R6 ;  /* 0x0000000616067221 */ /* 0x040fe20000000100 */
[C---:B------:R-:W-:Y:S01]  /*0420*/  FADD R21, -R22.reuse, R10 ;  /* 0x0000000a16157221 */ /* 0x040fe20000000100 */
[C---:B------:R-:W-:Y:S01]  /*0430*/  FADD R14, -R22.reuse, R14 ;  /* 0x0000000e160e7221 */ /* 0x040fe20000000100 */
[----:B------:R-:W-:Y:S01]  /*0440*/  FADD R18, -R22, R18 ;  /* 0x0000001216127221 */ /* 0x000fe20000000100 */
[----:B------:R-:W-:Y:S01]  /*0450*/  FADD R22, -R23, R11 ;  /* 0x0000000b17167221 */ /* 0x000fe20000000100 */
[----:B------:R-:W-:-:S02]  /*0460*/  CS2R R8, SRZ ;  /* 0x0000000000087805 */ /* 0x000fc4000001ff00 */
[----:B------:R-:W-:-:S06]  /*0470*/  CS2R R10, SRZ ;  /* 0x00000000000a7805 */ /* 0x000fcc000001ff00 */
[----:B------:R-:W2:Y:S01]  /*0480*/  @!P0 LDG.E.EL.128 R8, desc[UR6][R26.64] ;  /* 0x000000061a088981 */ /* 0x000ea2000c2e1d00 */
[C---:B------:R-:W-:Y:S01]  /*0490*/  FADD R7, -R23.reuse, R7 ;  /* 0x0000000717077221 */ /* 0x040fe20000000100 */
[C---:B------:R-:W-:Y:S01]  /*04a0*/  FADD R29, -R23.reuse, R15 ;  /* 0x0000000f171d7221 */ /* 0x040fe20000000100 */
[----:B------:R-:W-:Y:S01]  /*04b0*/  FADD R19, -R23, R19 ;  /* 0x0000001317137221 */ /* 0x000fe20000000100 */
[----:B--2---:R-:W-:Y:S01]  /*04c0*/  FADD R8, R8, 9.9999997473787516356e-06 ;  /* 0x3727c5ac08087421 */ /* 0x004fe20000000000 */
[----:B------:R-:W-:-:S03]  /*04d0*/  FADD R23, R9, 9.9999997473787516356e-06 ;  /* 0x3727c5ac09177421 */ /* 0x000fc60000000000 */
[----:B------:R-:W0:Y:S01]  /*04e0*/  MUFU.SQRT R15, R8 ;  /* 0x00000008000f7308 */ /* 0x000e220000002000 */
[----:B------:R-:W-:-:S07]  /*04f0*/  FADD R11, R11, 9.9999997473787516356e-06 ;  /* 0x3727c5ac0b0b7421 */ /* 0x000fce0000000000 */
[----:B------:R-:W1:Y:S01]  /*0500*/  MUFU.SQRT R23, R23 ;  /* 0x0000001700177308 */ /* 0x000e620000002000 */
[----:B------:R-:W-:Y:S01]  /*0510*/  FADD R10, R10, 9.9999997473787516356e-06 ;  /* 0x3727c5ac0a0a7421 */ /* 0x000fe20000000000 */
[----:B0-----:R-:W-:-:S06]  /*0520*/  FSETP.GT.AND P6, PT, R15, 8.50705917302346158658e+37, PT ;  /* 0x7e8000000f00780b */ /* 0x001fcc0003fc4000 */
[----:B------:R-:W0:Y:S01]  /*0530*/  MUFU.SQRT R11, R11 ;  /* 0x0000000b000b7308 */ /* 0x000e220000002000 */
[----:B------:R-:W-:Y:S01]  /*0540*/  FSETP.GEU.AND P1, PT, R15, 1.175494350822287508e-38, PT ;  /* 0x008000000f00780b */ /* 0x000fe20003f2e000 */
[----:B------:R-:W-:-:S06]  /*0550*/  IMAD.MOV.U32 R8, RZ, RZ, 0x3e800000 ;  /* 0x3e800000ff087424 */ /* 0x000fcc00078e00ff */
[----:B------:R-:W2:Y:S01]  /*0560*/  MUFU.SQRT R9, R10 ;  /* 0x0000000a00097308 */ /* 0x000ea20000002000 */
[C---:B-1----:R-:W-:Y:S02]  /*0570*/  FSETP.GT.AND P2, PT, R23.reuse, 8.50705917302346158658e+37, PT ;  /* 0x7e8000001700780b */ /* 0x042fe40003f44000 */
[----:B------:R-:W-:Y:S01]  /*0580*/  FSETP.GEU.AND P3, PT, R23, 1.175494350822287508e-38, PT ;  /* 0x008000001700780b */ /* 0x000fe20003f6e000 */
[----:B------:R-:W-:Y:S01]  /*0590*/  @P6 FMUL R15, R15, 0.25 ;  /* 0x3e8000000f0f6820 */ /* 0x000fe20000400000 */
[----:B------:R-:W-:Y:S02]  /*05a0*/  FSEL R27, R8, 1, P6 ;  /* 0x3f800000081b7808 */ /* 0x000fe40003000000 */
[----:B0-----:R-:W-:Y:S01]  /*05b0*/  FSETP.GT.AND P6, PT, R11, 8.50705917302346158658e+37, PT ;  /* 0x7e8000000b00780b */ /* 0x001fe20003fc4000 */
[----:B------:R-:W-:Y:S02]  /*05c0*/  @!P1 FMUL R15, R15, 16777216 ;  /* 0x4b8000000f0f9820 */ /* 0x000fe40000400000 */
[----:B------:R-:W-:Y:S01]  /*05d0*/  @!P1 FMUL R27, R27, 16777216 ;  /* 0x4b8000001b1b9820 */ /* 0x000fe20000400000 */
[----:B------:R-:W-:-:S03]  /*05e0*/  FSETP.GEU.AND P1, PT, R11, 1.175494350822287508e-38, PT ;  /* 0x008000000b00780b */ /* 0x000fc60003f2e000 */
[----:B------:R-:W-:Y:S01]  /*05f0*/  @P2 FMUL R23, R23, 0.25 ;  /* 0x3e80000017172820 */ /* 0x000fe20000400000 */
[C---:B--2---:R-:W-:Y:S01]  /*0600*/  FSETP.GT.AND P4, PT, R9.reuse, 8.50705917302346158658e+37, PT ;  /* 0x7e8000000900780b */ /* 0x044fe20003f84000 */
[----:B------:R-:W0:Y:S01]  /*0610*/  MUFU.RCP R28, R15 ;  /* 0x0000000f001c7308 */ /* 0x000e220000001000 */
[----:B------:R-:W-:Y:S01]  /*0620*/  FSETP.GEU.AND P5, PT, R9, 1.175494350822287508e-38, PT ;  /* 0x008000000900780b */ /* 0x000fe20003fae000 */
[----:B------:R-:W-:Y:S02]  /*0630*/  @!P3 FMUL R23, R23, 16777216 ;  /* 0x4b8000001717b820 */ /* 0x000fe40000400000 */
[----:B------:R-:W-:-:S04]  /*0640*/  @P6 FMUL R11, R11, 0.25 ;  /* 0x3e8000000b0b6820 */ /* 0x000fc80000400000 */
[----:B------:R-:W1:Y:S01]  /*0650*/  MUFU.RCP R23, R23 ;  /* 0x0000001700177308 */ /* 0x000e620000001000 */
[----:B------:R-:W-:-:S03]  /*0660*/  @!P1 FMUL R11, R11, 16777216 ;  /* 0x4b8000000b0b9820 */ /* 0x000fc60000400000 */
[----:B------:R-:W-:Y:S01]  /*0670*/  @P4 FMUL R9, R9, 0.25 ;  /* 0x3e80000009094820 */ /* 0x000fe20000400000 */
[----:B------:R-:W-:-:S03]  /*0680*/  FSEL R10, R8, 1, P2 ;  /* 0x3f800000080a7808 */ /* 0x000fc60001000000 */
[----:B------:R-:W-:Y:S01]  /*0690*/  @!P5 FMUL R9, R9, 16777216 ;  /* 0x4b8000000909d820 */ /* 0x000fe20000400000 */
[----:B0-----:R-:W-:Y:S01]  /*06a0*/  FMUL R28, R28, R27 ;  /* 0x0000001b1c1c7220 */ /* 0x001fe20000400000 */
[----:B------:R-:W-:Y:S01]  /*06b0*/  @!P3 FMUL R10, R10, 16777216 ;  /* 0x4b8000000a0ab820 */ /* 0x000fe20000400000 */
[----:B------:R-:W0:Y:S01]  /*06c0*/  LDC.64 R26, c[0x0][0x228] ;  /* 0x00008a00ff1a7b82 */ /* 0x000e220000000a00 */
[----:B------:R-:W2:Y:S02]  /*06d0*/  MUFU.RCP R11, R11 ;  /* 0x0000000b000b7308 */ /* 0x000ea40000001000 */
[----:B-1----:R-:W-:Y:S01]  /*06e0*/  FMUL R15, R23, R10 ;  /* 0x0000000a170f7220 */ /* 0x002fe20000400000 */
[----:B------:R-:W-:-:S05]  /*06f0*/  FSEL R10, R8, 1, P4 ;  /* 0x3f800000080a7808 */ /* 0x000fca0002000000 */
[----:B------:R-:W1:Y:S01]  /*0700*/  MUFU.RCP R9, R9 ;  /* 0x0000000900097308 */ /* 0x000e620000001000 */
[----:B------:R-:W-:Y:S01]  /*0710*/  FSEL R8, R8, 1, P6 ;  /* 0x3f80000008087808 */ /* 0x000fe20003000000 */
[----:B------:R-:W-:-:S04]  /*0720*/  @!P5 FMUL R10, R10, 16777216 ;  /* 0x4b8000000a0ad820 */ /* 0x000fc80000400000 */
[----:B------:R-:W-:-:S04]  /*0730*/  @!P1 FMUL R8, R8, 16777216 ;  /* 0x4b80000008089820 */ /* 0x000fc80000400000 */
[----:B--2---:R-:W-:Y:S01]  /*0740*/  FMUL R30, R11, R8 ;  /* 0x000000080b1e7220 */ /* 0x004fe20000400000 */
[C---:B------:R-:W-:Y:S01]  /*0750*/  FMUL R16, R28.reuse, R16 ;  /* 0x000000101c107220 */ /* 0x040fe20000400000 */
[----:B------:R-:W-:Y:S01]  /*0760*/  FMUL R25, R28, R25 ;  /* 0x000000191c197220 */ /* 0x000fe20000400000 */
[----:B-1----:R-:W-:Y:S01]  /*0770*/  FMUL R23, R9, R10 ;  /* 0x0000000a09177220 */ /* 0x002fe20000400000 */
[C---:B------:R-:W-:Y:S01]  /*0780*/  FMUL R9, R30.reuse, R19 ;  /* 0x000000131e097220 */ /* 0x040fe20000400000 */
[C---:B------:R-:W-:Y:S01]  /*0790*/  FMUL R10, R30.reuse, R29 ;  /* 0x0000001d1e0a7220 */ /* 0x040fe20000400000 */
[C---:B------:R-:W-:Y:S01]  /*07a0*/  FMUL R8, R30.reuse, R22 ;  /* 0x000000161e087220 */ /* 0x040fe20000400000 */
[----:B------:R-:W-:Y:S01]  /*07b0*/  FMUL R11, R30, R7 ;  /* 0x000000071e0b7220 */ /* 0x000fe20000400000 */
[C---:B------:R-:W-:Y:S01]  /*07c0*/  FMUL R30, R28.reuse, R12 ;  /* 0x0000000c1c1e7220 */ /* 0x040fe20000400000 */
[----:B------:R-:W-:Y:S01]  /*07d0*/  FMUL R22, R23, R6 ;  /* 0x0000000617167220 */ /* 0x000fe20000400000 */
[----:B------:R-:W-:Y:S01]  /*07e0*/  FMUL R29, R15, R5 ;  /* 0x000000050f1d7220 */ /* 0x000fe20000400000 */
[----:B------:R-:W-:Y:S01]  /*07f0*/  FMUL R28, R28, R4 ;  /* 0x000000041c1c7220 */ /* 0x000fe20000400000 */
[----:B------:R-:W-:-:S02]  /*0800*/  CS2R R4, SRZ ;  /* 0x0000000000047805 */ /* 0x000fc4000001ff00 */
[----:B------:R-:W-:Y:S01]  /*0810*/  CS2R R6, SRZ ;  /* 0x0000000000067805 */ /* 0x000fe2000001ff00 */
[----:B0-----:R-:W-:-:S05]  /*0820*/  IMAD.WIDE R26, R2, 0x4, R26 ;  /* 0x00000004021a7825 */ /* 0x001fca00078e021a */
[----:B------:R0:W2:Y:S02]  /*0830*/  @!P0 LDG.E.EL.128 R4, desc[UR6][R26.64] ;  /* 0x000000061a048981 */ /* 0x0000a4000c2e1d00 */
[----:B0-----:R-:W0:Y:S01]  /*0840*/  LDC.64 R26, c[0x0][0x230] ;  /* 0x00008c00ff1a7b82 */ /* 0x001e220000000a00 */
[C---:B------:R-:W-:Y:S01]  /*0850*/  FMUL R18, R23.reuse, R18 ;  /* 0x0000001217127220 */ /* 0x040fe20000400000 */
[C---:B------:R-:W-:Y:S01]  /*0860*/  FMUL R19, R23.reuse, R14 ;  /* 0x0000000e17137220 */ /* 0x040fe20000400000 */
[----:B------:R-:W-:Y:S01]  /*0870*/  FMUL R21, R23, R21 ;  /* 0x0000001517157220 */ /* 0x000fe20000400000 */
[C---:B------:R-:W-:Y:S01]  /*0880*/  FMUL R17, R15.reuse, R17 ;  /* 0x000000110f117220 */ /* 0x040fe20000400000 */
[C---:B------:R-:W-:Y:S01]  /*0890*/  FMUL R23, R15.reuse, R13 ;  /* 0x0000000d0f177220 */ /* 0x040fe20000400000 */
[----:B------:R-:W-:Y:S01]  /*08a0*/  FMUL R20, R15, R20 ;  /* 0x000000140f147220 */ /* 0x000fe20000400000 */
[----:B------:R-:W-:Y:S02]  /*08b0*/  CS2R R12, SRZ ;  /* 0x00000000000c7805 */ /* 0x000fe4000001ff00 */
[----:B------:R-:W-:Y:S01]  /*08c0*/  CS2R R14, SRZ ;  /* 0x00000000000e7805 */ /* 0x000fe2000001ff00 */
[----:B0-----:R-:W-:-:S05]  /*08d0*/  IMAD.WIDE R26, R2, 0x4, R26 ;  /* 0x00000004021a7825 */ /* 0x001fca00078e021a */
[----:B------:R-:W2:Y:S01]  /*08e0*/  @!P0 LDG.E.EL.128 R12, desc[UR6][R26.64] ;  /* 0x000000061a0c8981 */ /* 0x000ea2000c2e1d00 */
[----:B------:R-:W0:Y:S01]  /*08f0*/  S2R R2, SR_TID.X ;  /* 0x0000000000027919 */ /* 0x000e220000002100 */
[----:B------:R-:W1:Y:S01]  /*0900*/  S2UR UR5, SR_CgaCtaId ;  /* 0x00000000000579c3 */ /* 0x000e620000008800 */
[----:B------:R-:W-:Y:S02]  /*0910*/  UMOV UR4, 0x400 ;  /* 0x0000040000047882 */ /* 0x000fe40000000000 */
[----:B-1----:R-:W-:Y:S01]  /*0920*/  UPRMT UR4, UR5, 0x654, UR4 ;  /* 0x0000065405047896 */ /* 0x002fe20008000004 */
[-CC-:B--2---:R-:W-:Y:S01]  /*0930*/  FFMA R29, R29, R5.reuse, R13.reuse ;  /* 0x000000051d1d7223 */ /* 0x184fe2000000000d */
[-CC-:B------:R-:W-:Y:S01]  /*0940*/  FFMA R20, R20, R5.reuse, R13.reuse ;  /* 0x0000000514147223 */ /* 0x180fe2000000000d */
[-CC-:B------:R-:W-:Y:S01]  /*0950*/  FFMA R23, R23, R5.reuse, R13.reuse ;  /* 0x0000000517177223 */ /* 0x180fe2000000000d */
[----:B------:R-:W-:Y:S01]  /*0960*/  FFMA R17, R17, R5, R13 ;  /* 0x0000000511117223 */ /* 0x000fe2000000000d */
[----:B0-----:R-:W-:-:S02]  /*0970*/  IMAD.SHL.U32 R5, R2, 0x400, RZ ;  /* 0x0000040002057824 */ /* 0x001fc400078e00ff */
[-CC-:B------:R-:W-:Y:S01]  /*0980*/  FFMA R28, R28, R4.reuse, R12.reuse ;  /* 0x000000041c1c7223 */ /* 0x180fe2000000000c */
[-CC-:B------:R-:W-:Y:S02]  /*0990*/  FFMA R25, R25, R4.reuse, R12.reuse ;  /* 0x0000000419197223 */ /* 0x180fe4000000000c */
[----:B------:R-:W-:Y:S01]  /*09a0*/  LOP3.LUT R5, R5, 0xc00, RZ, 0xc0, !PT ;  /* 0x00000c0005057812 */ /* 0x000fe200078ec0ff */
[-CC-:B------:R-:W-:Y:S01]  /*09b0*/  FFMA R30, R30, R4.reuse, R12.reuse ;  /* 0x000000041e1e7223 */ /* 0x180fe2000000000c */
[----:B------:R-:W-:Y:S02]  /*09c0*/  FFMA R16, R16, R4, R12 ;  /* 0x0000000410107223 */ /* 0x000fe4000000000c */
[C---:B------:R-:W-:Y:S01]  /*09d0*/  LOP3.LUT R4, R5.reuse, 0x100, RZ, 0xfc, !PT ;  /* 0x0000010005047812 */ /* 0x040fe200078efcff */
[-CC-:B------:R-:W-:Y:S01]  /*09e0*/  FFMA R22, R22, R6.reuse, R14.reuse ;  /* 0x0000000616167223 */ /* 0x180fe2000000000e */
[----:B------:R-:W-:Y:S01]  /*09f0*/  LOP3.LUT R12, R5, 0x200, RZ, 0xfc, !PT ;  /* 0x00000200050c7812 */ /* 0x000fe200078efcff */
[-CC-:B------:R-:W-:Y:S01]  /*0a00*/  FFMA R21, R21, R6.reuse, R14.reuse ;  /* 0x0000000615157223 */ /* 0x180fe2000000000e */
[-CC-:B------:R-:W-:Y:S01]  /*0a10*/  FFMA R19, R19, R6.reuse, R14.reuse ;  /* 0x0000000613137223 */ /* 0x180fe2000000000e */
[----:B------:R-:W-:Y:S01]  /*0a20*/  FFMA R18, R18, R6, R14 ;  /* 0x0000000612127223 */ /* 0x000fe2000000000e */
[-CC-:B------:R-:W-:Y:S01]  /*0a30*/  FFMA R11, R11, R7.reuse, R15.reuse ;  /* 0x000000070b0b7223 */ /* 0x180fe2000000000f */
[-CC-:B------:R-:W-:Y:S01]  /*0a40*/  FFMA R8, R8, R7.reuse, R15.reuse ;  /* 0x0000000708087223 */ /* 0x180fe2000000000f */
[-CC-:B------:R-:W-:Y:S01]  /*0a50*/  FFMA R10, R10, R7.reuse, R15.reuse ;  /* 0x000000070a0a7223 */ /* 0x180fe2000000000f */
[----:B------:R-:W-:Y:S01]  /*0a60*/  FFMA R9, R9, R7, R15 ;  /* 0x0000000709097223 */ /* 0x000fe2000000000f */
[----:B------:R-:W-:-:S02]  /*0a70*/  LOP3.LUT R7, R5, R24, RZ, 0xfc, !PT ;  /* 0x0000001805077212 */ /* 0x000fc400078efcff */
[C---:B------:R-:W-:Y:S02]  /*0a80*/  LEA.HI R6, R5.reuse, UR4, RZ, 0x1a ;  /* 0x0000000405067c11 */ /* 0x040fe4000f8fd0ff */
[----:B------:R-:W-:Y:S02]  /*0a90*/  LOP3.LUT R5, R5, 0x300, RZ, 0xfc, !PT ;  /* 0x0000030005057812 */ /* 0x000fe400078efcff */
[----:B------:R-:W-:Y:S02]  /*0aa0*/  LEA.HI R4, R4, UR4, RZ, 0x1a ;  /* 0x0000000404047c11 */ /* 0x000fe4000f8fd0ff */
[----:B------:R-:W-:Y:S02]  /*0ab0*/  LEA.HI R12, R12, UR4, RZ, 0x1a ;  /* 0x000000040c0c7c11 */ /* 0x000fe4000f8fd0ff */
[----:B------:R-:W-:Y:S02]  /*0ac0*/  FSETP.GEU.AND P0, PT, R29, RZ, PT ;  /* 0x000000ff1d00720b */ /* 0x000fe40003f0e000 */
[----:B------:R-:W-:Y:S01]  /*0ad0*/  LEA.HI R14, R5, UR4, RZ, 0x1a ;  /* 0x00000004050e7c11 */ /* 0x000fe2000f8fd0ff */
[C---:B------:R-:W-:Y:S01]  /*0ae0*/  IMAD R5, R7.reuse, 0x4, R4 ;  /* 0x0000000407057824 */ /* 0x040fe200078e0204 */
[----:B------:R-:W-:Y:S01]  /*0af0*/  FSETP.GEU.AND P1, PT, R22, RZ, PT ;  /* 0x000000ff1600720b */ /* 0x000fe20003f2e000 */
[----:B------:R-:W-:Y:S01]  /*0b00*/  IMAD R4, R7, 0x4, R12 ;  /* 0x0000000407047824 */ /* 0x000fe200078e020c */
[----:B------:R-:W-:-:S02]  /*0b10*/  FSEL R12, R29, RZ, P0 ;  /* 0x000000ff1d0c7208 */ /* 0x000fc40000000000 */
[----:B------:R-:W-:Y:S01]  /*0b20*/  FSETP.GEU.AND P0, PT, R11, RZ, PT ;  /* 0x000000ff0b00720b */ /* 0x000fe20003f0e000 */
[C---:B------:R-:W-:Y:S01]  /*0b30*/  IMAD R6, R7.reuse, 0x4, R6 ;  /* 0x0000000407067824 */ /* 0x040fe200078e0206 */
[----:B------:R-:W-:Y:S01]  /*0b40*/  FSEL R15, R22, RZ, P1 ;  /* 0x000000ff160f7208 */ /* 0x000fe20000800000 */
[----:B------:R-:W-:Y:S01]  /*0b50*/  IMAD R7, R7, 0x4, R14 ;  /* 0x0000000407077824 */ /* 0x000fe200078e020e */
[----:B------:R-:W-:Y:S02]  /*0b60*/  FSETP.GEU.AND P1, PT, R25, RZ, PT ;  /* 0x000000ff1900720b */ /* 0x000fe40003f2e000 */
[----:B------:R-:W-:Y:S02]  /*0b70*/  FSEL R14, R11, RZ, P0 ;  /* 0x000000ff0b0e7208 */ /* 0x000fe40000000000 */
[----:B------:R-:W-:Y:S02]  /*0b80*/  FSETP.GEU.AND P0, PT, R21, RZ, PT ;  /* 0x000000ff1500720b */ /* 0x000fe40003f0e000 */
[----:B------:R-:W-:-:S02]  /*0b90*/  FSETP.GEU.AND P2, PT, R28, RZ, PT ;  /* 0x000000ff1c00720b */ /* 0x000fc40003f4e000 */
[----:B------:R-:W-:Y:S02]  /*0ba0*/  FSEL R25, R25, RZ, P1 ;  /* 0x000000ff19197208 */ /* 0x000fe40000800000 */
[----:B------:R-:W-:Y:S02]  /*0bb0*/  FSETP.GEU.AND P1, PT, R8, RZ, PT ;  /* 0x000000ff0800720b */ /* 0x000fe40003f2e000 */
[----:B------:R-:W-:Y:S02]  /*0bc0*/  FSEL R21, R21, RZ, P0 ;  /* 0x000000ff15157208 */ /* 0x000fe40000000000 */
[----:B------:R-:W-:Y:S02]  /*0bd0*/  FSETP.GEU.AND P0, PT, R30, RZ, PT ;  /* 0x000000ff1e00720b */ /* 0x000fe40003f0e000 */
[----:B------:R-:W-:Y:S02]  /*0be0*/  FSEL R13, R28, RZ, P2 ;  /* 0x000000ff1c0d7208 */ /* 0x000fe40001000000 */
[----:B------:R-:W-:-:S02]  /*0bf0*/  FSETP.GEU.AND P2, PT, R20, RZ, PT ;  /* 0x000000ff1400720b */ /* 0x000fc40003f4e000 */
[----:B------:R-:W-:Y:S02]  /*0c00*/  FSEL R8, R8, RZ, P1 ;  /* 0x000000ff08087208 */ /* 0x000fe40000800000 */
[----:B------:R-:W-:Y:S02]  /*0c10*/  FSETP.GEU.AND P1, PT, R23, RZ, PT ;  /* 0x000000ff1700720b */ /* 0x000fe40003f2e000 */
[----:B------:R-:W-:Y:S01]  /*0c20*/  FSEL R11, R30, RZ, P0 ;  /* 0x000000ff1e0b7208 */ /* 0x000fe20000000000 */
[----:B------:R-:W-:Y:S01]  /*0c30*/  STS [R6], R13 ;  /* 0x0000000d06007388 */ /* 0x000fe20000000800 */
[----:B------:R-:W-:Y:S02]  /*0c40*/  FSETP.GEU.AND P0, PT, R10, RZ, PT ;  /* 0x000000ff0a00720b */ /* 0x000fe40003f0e000 */
[----:B------:R-:W-:Y:S01]  /*0c50*/  FSEL R20, R20, RZ, P2 ;  /* 0x000000ff14147208 */ /* 0x000fe20001000000 */
[----:B------:R0:W-:Y:S01]  /*0c60*/  STS [R5+0x400], R12 ;  /* 0x0004000c05007388 */ /* 0x0001e20000000800 */
[----:B------:R-:W-:-:S03]  /*0c70*/  FSEL R10, R10, RZ, P0 ;  /* 0x000000ff0a0a7208 */ /* 0x000fc60000000000 */
[----:B------:R-:W-:Y:S01]  /*0c80*/  STS [R4+0x800], R15 ;  /* 0x0008000f04007388 */ /* 0x000fe20000000800 */
[----:B------:R-:W-:Y:S02]  /*0c90*/  FSETP.GEU.AND P2, PT, R19, RZ, PT ;  /* 0x000000ff1300720b */ /* 0x000fe40003f4e000 */
[----:B------:R-:W-:Y:S01]  /*0ca0*/  FSETP.GEU.AND P0, PT, R17, RZ, PT ;  /* 0x000000ff1100720b */ /* 0x000fe20003f0e000 */
[----:B------:R1:W-:Y:S01]  /*0cb0*/  STS [R7+0xc00], R14 ;  /* 0x000c000e07007388 */ /* 0x0003e20000000800 */
[----:B0-----:R-:W-:Y:S02]  /*0cc0*/  FSEL R12, R23, RZ, P1 ;  /* 0x000000ff170c7208 */ /* 0x001fe40000800000 */
[----:B------:R-:W-:Y:S01]  /*0cd0*/  FSETP.GEU.AND P1, PT, R16, RZ, PT ;  /* 0x000000ff1000720b */ /* 0x000fe20003f2e000 */
[----:B------:R-:W-:Y:S01]  /*0ce0*/  STS [R6+0x100], R25 ;  /* 0x0001001906007388 */ /* 0x000fe20000000800 */
[----:B------:R-:W-:-:S03]  /*0cf0*/  FSEL R19, R19, RZ, P2 ;  /* 0x000000ff13137208 */ /* 0x000fc60001000000 */
[----:B------:R-:W-:Y:S01]  /*0d00*/  STS [R5+0x500], R20 ;  /* 0x0005001405007388 */ /* 0x000fe20000000800 */
[----:B------:R-:W-:-:S03]  /*0d10*/  FSEL R13, R16, RZ, P1 ;  /* 0x000000ff100d7208 */ /* 0x000fc60000800000 */
[----:B------:R-:W-:Y:S01]  /*0d20*/  STS [R4+0x900], R21 ;  /* 0x0009001504007388 */ /* 0x000fe20000000800 */
[----:B------:R-:W-:-:S03]  /*0d30*/  FSETP.GEU.AND P1, PT, R18, RZ, PT ;  /* 0x000000ff1200720b */ /* 0x000fc60003f2e000 */
[----:B------:R0:W-:Y:S01]  /*0d40*/  STS [R7+0xd00], R8 ;  /* 0x000d000807007388 */ /* 0x0001e20000000800 */
[----:B-1----:R-:W-:-:S03]  /*0d50*/  IMAD.SHL.U32 R14, R2, 0x4, RZ ;  /* 0x00000004020e7824 */ /* 0x002fc600078e00ff */
[----:B------:R1:W-:Y:S01]  /*0d60*/  STS [R6+0x200], R11 ;  /* 0x0002000b06007388 */ /* 0x0003e20000000800 */
[----:B0-----:R-:W-:Y:S02]  /*0d70*/  FSEL R8, R17, RZ, P0 ;  /* 0x000000ff11087208 */ /* 0x001fe40000000000 */
[----:B------:R-:W-:Y:S01]  /*0d80*/  FSETP.GEU.AND P0, PT, R9, RZ, PT ;  /* 0x000000ff0900720b */ /* 0x000fe20003f0e000 */
[----:B------:R0:W-:Y:S01]  /*0d90*/  STS [R5+0x600], R12 ;  /* 0x0006000c05007388 */ /* 0x0001e20000000800 */
[----:B-1----:R-:W-:-:S03]  /*0da0*/  FSEL R11, R18, RZ, P1 ;  /* 0x000000ff120b7208 */ /* 0x002fc60000800000 */
[----:B------:R-:W-:Y:S04]  /*0db0*/  STS [R4+0xa00], R19 ;  /* 0x000a001304007388 */ /* 0x000fe80000000800 */
[----:B------:R1:W-:Y:S01]  /*0dc0*/  STS [R7+0xe00], R10 ;  /* 0x000e000a07007388 */ /* 0x0003e20000000800 */
[----:B0-----:R-:W-:-:S03]  /*0dd0*/  FSEL R12, R9, RZ, P0 ;  /* 0x000000ff090c7208 */ /* 0x001fc60000000000 */
[----:B------:R0:W-:Y:S01]  /*0de0*/  STS [R6+0x300], R13 ;  /* 0x0003000d06007388 */ /* 0x0001e20000000800 */
[----:B------:R-:W-:-:S03]  /*0df0*/  LOP3.LUT R2, R14, 0x3fc, RZ, 0xc0, !PT ;  /* 0x000003fc0e027812 */ /* 0x000fc600078ec0ff */
[----:B------:R2:W-:Y:S04]  /*0e00*/  STS [R5+0x700], R8 ;  /* 0x0007000805007388 */ /* 0x0005e80000000800 */
[----:B------:R3:W-:Y:S04]  /*0e10*/  STS [R4+0xb00], R11 ;  /* 0x000b000b04007388 */ /* 0x0007e80000000800 */
[----:B------:R-:W-:Y:S01]  /*0e20*/  STS [R7+0xf00], R12 ;  /* 0x000f000c07007388 */ /* 0x000fe20000000800 */
[C---:B-1----:R-:W-:Y:S02]  /*0e30*/  LOP3.LUT R10, R2.reuse, 0x400, RZ, 0xfc, !PT ;  /* 0x00000400020a7812 */ /* 0x042fe400078efcff */
[----:B0-----:R-:W-:-:S02]  /*0e40*/  LOP3.LUT R13, R2, 0x800, RZ, 0xfc, !PT ;  /* 0x00000800020d7812 */ /* 0x001fc400078efcff */
[----:B------:R-:W-:Y:S02]  /*0e50*/  SHF.R.U32.HI R15, RZ, 0x8, R14 ;  /* 0x00000008ff0f7819 */ /* 0x000fe4000001160e */
[----:B------:R-:W-:Y:S02]  /*0e60*/  SHF.R.U32.HI R10, RZ, 0x6, R10 ;  /* 0x00000006ff0a7819 */ /* 0x000fe4000001160a */
[----:B------:R-:W-:Y:S02]  /*0e70*/  SHF.R.U32.HI R13, RZ, 0x6, R13 ;  /* 0x00000006ff0d7819 */ /* 0x000fe4000001160d */
[----:B------:R-:W-:Y:S02]  /*0e80*/  SGXT.U32 R9, R15, 0x2 ;  /* 0x000000020f09781a */ /* 0x000fe40000000000 */
[----:B------:R-:W-:Y:S02]  /*0e90*/  LOP3.LUT R10, R10, 0x1c, RZ, 0xc0, !PT ;  /* 0x0000001c0a0a7812 */ /* 0x000fe400078ec0ff */
[----:B------:R-:W-:-:S02]  /*0ea0*/  LOP3.LUT R13, R13, 0x2c, RZ, 0xc0, !PT ;  /* 0x0000002c0d0d7812 */ /* 0x000fc400078ec0ff */
[----:B------:R-:W-:Y:S02]  /*0eb0*/  LOP3.LUT R6, R9, 0x3fc, R14, 0xf8, !PT ;  /* 0x000003fc09067812 */ /* 0x000fe400078ef80e */
[----:B------:R-:W-:Y:S01]  /*0ec0*/  LEA R9, R9, UR4, 0x2 ;  /* 0x0000000409097c11 */ /* 0x000fe2000f8e10ff */
[----:B--2---:R-:W-:Y:S01]  /*0ed0*/  VIADD R5, R10, UR4 ;  /* 0x000000040a057c36 */ /* 0x004fe20008000000 */
[----:B---3--:R-:W-:Y:S01]  /*0ee0*/  LEA R4, R6, UR4, 0x2 ;  /* 0x0000000406047c11 */ /* 0x008fe2000f8e10ff */
[----:B------:R-:W-:Y:S01]  /*0ef0*/  BAR.SYNC.DEFER_BLOCKING 0x0 ;  /* 0x0000000000007b1d */ /* 0x000fe20000010000 */
[----:B------:R-:W-:Y:S02]  /*0f00*/  VIADD R13, R13, UR4 ;  /* 0x000000040d0d7c36 */ /* 0x000fe40008000000 */
[C---:B------:R-:W-:Y:S02]  /*0f10*/  IMAD R20, R2.reuse, 0x4, R9 ;  /* 0x0000000402147824 */ /* 0x040fe400078e0209 */
[----:B------:R-:W-:-:S02]  /*0f20*/  IMAD R21, R2, 0x4, R5 ;  /* 0x0000000402157824 */ /* 0x000fc400078e0205 */
[----:B------:R-:W-:Y:S02]  /*0f30*/  IMAD R26, R2, 0x4, R13 ;  /* 0x00000004021a7824 */ /* 0x000fe400078e020d */
[C---:B------:R-:W-:Y:S01]  /*0f40*/  IMAD.HI R16, R3.reuse, 0x2aaaaaab, RZ ;  /* 0x2aaaaaab03107827 */ /* 0x040fe200078e02ff */
[C---:B------:R-:W-:Y:S02]  /*0f50*/  LOP3.LUT R19, R3.reuse, 0x8, RZ, 0xfc, !PT ;  /* 0x0000000803137812 */ /* 0x040fe400078efcff */
[----:B------:R-:W-:Y:S02]  /*0f60*/  LOP3.LUT R18, R3, 0x4, RZ, 0xfc, !PT ;  /* 0x0000000403127812 */ /* 0x000fe400078efcff */
[----:B------:R-:W-:Y:S01]  /*0f70*/  SHF.R.U32.HI R17, RZ, 0x1f, R16 ;  /* 0x0000001fff117819 */ /* 0x000fe20000011610 */
[----:B------:R-:W-:Y:S04]  /*0f80*/  LDS R4, [R4] ;  /* 0x0000000004047984 */ /* 0x000fe80000000800 */
[----:B------:R-:W-:Y:S04]  /*0f90*/  LDS R5, [R20+0x4] ;  /* 0x0000040014057984 */ /* 0x000fe80000000800 */
[----:B------:R-:W-:Y:S04]  /*0fa0*/  LDS R6, [R20+0x8] ;  /* 0x0000080014067984 */ /* 0x000fe80000000800 */
[----:B------:R0:W1:Y:S04]  /*0fb0*/  LDS R7, [R20+0xc] ;  /* 0x00000c0014077984 */ /* 0x0000680000000800 */
[----:B------:R-:W-:Y:S04]  /*0fc0*/  LDS R8, [R21+0x1000] ;  /* 0x0010000015087984 */ /* 0x000fe80000000800 */
[----:B------:R-:W-:Y:S04]  /*0fd0*/  LDS R9, [R21+0x1004] ;  /* 0x0010040015097984 */ /* 0x000fe80000000800 */
[----:B------:R-:W-:Y:S04]  /*0fe0*/  LDS R10, [R21+0x1008] ;  /* 0x00100800150a7984 */ /* 0x000fe80000000800 */
[----:B------:R2:W3:Y:S04]  /*0ff0*/  LDS R11, [R21+0x100c] ;  /* 0x00100c00150b7984 */ /* 0x0004e80000000800 */
[----:B------:R-:W-:Y:S04]  /*1000*/  LDS R12, [R26+0x2000] ;  /* 0x002000001a0c7984 */ /* 0x000fe80000000800 */
[----:B------:R-:W-:Y:S04]  /*1010*/  LDS R13, [R26+0x2004] ;  /* 0x002004001a0d7984 */ /* 0x000fe80000000800 */
[----:B------:R-:W-:Y:S04]  /*1020*/  LDS R14, [R26+0x2008] ;  /* 0x002008001a0e7984 */ /* 0x000fe80000000800 */
[----:B------:R-:W4:Y:S01]  /*1030*/  LDS R15, [R26+0x200c] ;  /* 0x00200c001a0f7984 */ /* 0x000f220000000800 */
[----:B0-----:R-:W-:Y:S01]  /*1040*/  IMAD.HI R20, R19, 0x2aaaaaab, RZ ;  /* 0x2aaaaaab13147827 */ /* 0x001fe200078e02ff */
[----:B------:R-:W-:-:S02]  /*1050*/  LEA.HI.SX32 R24, R16, R17, 0x1a ;  /* 0x0000001110187211 */ /* 0x000fc400078fd2ff */
[----:B------:R-:W0:Y:S01]  /*1060*/  LDC.64 R16, c[0x0][0x238] ;  /* 0x00008e00ff107b82 */ /* 0x000e220000000a00 */
[----:B------:R-:W-:Y:S01]  /*1070*/  IMAD.HI R22, R18, 0x2aaaaaab, RZ ;  /* 0x2aaaaaab12167827 */ /* 0x000fe200078e02ff */
[----:B--2---:R-:W-:-:S03]  /*1080*/  SHF.R.U32.HI R21, RZ, 0x1f, R20 ;  /* 0x0000001fff157819 */ /* 0x004fc60000011614 */
[----:B------:R-:W-:Y:S01]  /*1090*/  IMAD R25, R24, -0x180, R3 ;  /* 0xfffffe8018197824 */ /* 0x000fe200078e0203 */
[----:B------:R-:W-:Y:S02]  /*10a0*/  SHF.R.U32.HI R23, RZ, 0x1f, R22 ;  /* 0x0000001fff177819 */ /* 0x000fe40000011616 */
[----:B------:R-:W-:Y:S01]  /*10b0*/  LEA.HI.SX32 R20, R20, R21, 0x1a ;  /* 0x0000001514147211 */ /* 0x000fe200078fd2ff */
[----:B------:R-:W-:Y:S01]  /*10c0*/  IMAD R25, R25, 0x384, R0 ;  /* 0x0000038419197824 */ /* 0x000fe200078e0200 */
[----:B------:R-:W-:Y:S02]  /*10d0*/  LEA.HI.SX32 R21, R22, R23, 0x1a ;  /* 0x0000001716157211 */ /* 0x000fe400078fd2ff */
[----:B------:R-:W-:Y:S01]  /*10e0*/  ISETP.GE.AND P0, PT, R0, 0x384, PT ;  /* 0x000003840000780c */ /* 0x000fe20003f06270 */
[----:B------:R-:W-:Y:S01]  /*10f0*/  IMAD R23, R24, 0xef100, R25 ;  /* 0x000ef10018177824 */ /* 0x000fe200078e0219 */
[----:B------:R-:W-:Y:S01]  /*1100*/  LOP3.LUT R22, R2, 0xc00, RZ, 0xfc, !PT ;  /* 0x00000c0002167812 */ /* 0x000fe200078efcff */
[----:B------:R-:W-:Y:S01]  /*1110*/  IMAD R25, R21, -0x180, R18 ;  /* 0xfffffe8015197824 */ /* 0x000fe200078e0212 */
[----:B------:R-:W-:Y:S01]  /*1120*/  ISETP.LT.AND P1, PT, R19, 0x600, !P0 ;  /* 0x000006001300780c */ /* 0x000fe20004721270 */
[----:B------:R-:W-:Y:S01]  /*1130*/  IMAD R19, R20, -0x180, R19 ;  /* 0xfffffe8014137824 */ /* 0x000fe200078e0213 */
[----:B------:R-:W-:-:S02]  /*1140*/  ISETP.LT.AND P3, PT, R3, 0x600, !P0 ;  /* 0x000006000300780c */ /* 0x000fc40004761270 */
[----:B------:R-:W-:Y:S02]  /*1150*/  LOP3.LUT R3, R3, 0xc, RZ, 0xfc, !PT ;  /* 0x0000000c03037812 */ /* 0x000fe400078efcff */
[----:B------:R-:W-:Y:S01]  /*1160*/  ISETP.LT.AND P2, PT, R18, 0x600, !P0 ;  /* 0x000006001200780c */ /* 0x000fe20004741270 */
[----:B------:R-:W-:Y:S01]  /*1170*/  IMAD R18, R25, 0x384, R0 ;  /* 0x0000038419127824 */ /* 0x000fe200078e0200 */
[----:B------:R-:W-:Y:S01]  /*1180*/  SHF.R.U32.HI R22, RZ, 0x6, R22 ;  /* 0x00000006ff167819 */ /* 0x000fe20000011616 */
[----:B------:R-:W-:Y:S01]  /*1190*/  IMAD R19, R19, 0x384, R0 ;  /* 0x0000038413137824 */ /* 0x000fe200078e0200 */
[----:B------:R-:W-:Y:S01]  /*11a0*/  ISETP.LT.AND P0, PT, R3, 0x600, !P0 ;  /* 0x000006000300780c */ /* 0x000fe20004701270 */
[----:B------:R-:W-:Y:S01]  /*11b0*/  IMAD R21, R21, 0xef100, R18 ;  /* 0x000ef10015157824 */ /* 0x000fe200078e0212 */
[----:B------:R-:W-:Y:S01]  /*11c0*/  LOP3.LUT R22, R22, 0x3c, RZ, 0xc0, !PT ;  /* 0x0000003c16167812 */ /* 0x000fe200078ec0ff */
[----:B------:R-:W-:Y:S02]  /*11d0*/  IMAD R25, R20, 0xef100, R19 ;  /* 0x000ef10014197824 */ /* 0x000fe400078e0213 */
[----:B0-----:R-:W-:-:S04]  /*11e0*/  IMAD.WIDE R18, R23, 0x4, R16 ;  /* 0x0000000417127825 */ /* 0x001fc800078e0210 */
[----:B------:R-:W-:Y:S02]  /*11f0*/  VIADD R27, R22, UR4 ;  /* 0x00000004161b7c36 */ /* 0x000fe40008000000 */
[--C-:B------:R-:W-:Y:S01]  /*1200*/  IMAD.WIDE R20, R21, 0x4, R16.reuse ;  /* 0x0000000415147825 */ /* 0x100fe200078e0210 */
[----:B-1----:R0:W-:Y:S03]  /*1210*/  @P3 STG.E.128 desc[UR6][R18.64], R4 ;  /* 0x0000000412003986 */ /* 0x0021e6000c101d06 */
[----:B------:R-:W-:Y:S01]  /*1220*/  IMAD.WIDE R22, R25, 0x4, R16 ;  /* 0x0000000419167825 */ /* 0x000fe200078e0210 */
[----:B---3--:R0:W-:Y:S04]  /*1230*/  @P2 STG.E.128 desc[UR6][R20.64], R8 ;  /* 0x0000000814002986 */ /* 0x0081e8000c101d06 */
[----:B----4-:R0:W-:Y:S01]  /*1240*/  @P1 STG.E.128 desc[UR6][R22.64], R12 ;  /* 0x0000000c16001986 */ /* 0x0101e2000c101d06 */
[----:B------:R-:W-:Y:S01]  /*1250*/  IMAD R27, R2, 0x4, R27 ;  /* 0x00000004021b7824 */ /* 0x000fe200078e021b */
[----:B0-----:R-:W-:Y:S06]  /*1260*/  @!P0 EXIT ;  /* 0x000000000000894d */ /* 0x001fec0003800000 */
[----:B0-----:R-:W-:Y:S01]  /*1270*/  LDS R4, [R27+0x3000] ;  /* 0x003000001b047984 */ /* 0x001fe20000000800 */
[----:B------:R-:W-:-:S03]  /*1280*/  IMAD.HI R2, R3, 0x2aaaaaab, RZ ;  /* 0x2aaaaaab03027827 */ /* 0x000fc600078e02ff */
[----:B------:R-:W-:Y:S02]  /*1290*/  LDS R5, [R27+0x3004] ;  /* 0x003004001b057984 */ /* 0x000fe40000000800 */
[----:B------:R-:W-:Y:S02]  /*12a0*/  SHF.R.U32.HI R9, RZ, 0x1f, R2 ;  /* 0x0000001fff097819 */ /* 0x000fe40000011602 */
[----:B------:R-:W-:Y:S02]  /*12b0*/  LDS R6, [R27+0x3008] ;  /* 0x003008001b067984 */ /* 0x000fe40000000800 */
[----:B------:R-:W-:Y:S02]  /*12c0*/  LEA.HI.SX32 R2, R2, R9, 0x1a ;  /* 0x0000000902027211 */ /* 0x000fe400078fd2ff */
[----:B------:R-:W0:Y:S03]  /*12d0*/  LDS R7, [R27+0x300c] ;  /* 0x00300c001b077984 */ /* 0x000e260000000800 */
[----:B------:R-:W-:-:S04]  /*12e0*/  IMAD R3, R2, -0x180, R3 ;  /* 0xfffffe8002037824 */ /* 0x000fc800078e0203 */
[----:B------:R-:W-:-:S04]  /*12f0*/  IMAD R3, R3, 0x384, R0 ;  /* 0x0000038403037824 */ /* 0x000fc800078e0200 */
[----:B------:R-:W-:-:S04]  /*1300*/  IMAD R3, R2, 0xef100, R3 ;  /* 0x000ef10002037824 */ /* 0x000fc800078e0203 */
[----:B------:R-:W-:-:S05]  /*1310*/  IMAD.WIDE R16, R3, 0x4, R16 ;  /* 0x0000000403107825 */ /* 0x000fca00078e0210 */
[----:B0-----:R-:W-:Y:S01]  /*1320*/  STG.E.128 desc[UR6][R16.64], R4 ;  /* 0x0000000410007986 */ /* 0x001fe2000c101d06 */
[----:B------:R-:W-:Y:S05]  /*1330*/  EXIT ;  /* 0x000000000000794d */ /* 0x000fea0003800000 */
.L_x_0:
[----:B------:R-:W-:-:S00]  /*1340*/  BRA `(.L_x_0) ;  /* 0xfffffffc00fc7947 */ /* 0x000fc0000383ffff */
[----:B------:R-:W-:-:S00]  /*1350*/  NOP ;  /* 0x0000000000007918 */ /* 0x000fc00000000000 */
        /* <DEDUP_REMOVED lines=10> */
.L_x_1:


//--------------------- .nv.global.init           --------------------------
	.section	.nv.global.init,"aw",@progbits
.nv.global.init:
	.type		_$_str,@object
	.size		_$_str,(_$_str_$_2 - _$_str)
_$_str:
        /*0000*/ 	.byte	0x5f, 0x5f, 0x43, 0x55, 0x44, 0x41, 0x5f, 0x46, 0x54, 0x5a, 0x00
	.type		_$_str_$_2,@object
	.size		_$_str_$_2,(.L_1 - _$_str_$_2)
_$_str_$_2:
        /*000b*/ 	.byte	0x5f, 0x5f, 0x43, 0x55, 0x44, 0x41, 0x5f, 0x50, 0x52, 0x45, 0x43, 0x5f, 0x53, 0x51, 0x52, 0x54
        /*001b*/ 	.byte	0x00
.L_1:


//--------------------- .nv.shared.triton_poi_fused__native_batch_norm_legit_no_training_relu_36 --------------------------
	.section	.nv.shared.triton_poi_fused__native_batch_norm_legit_no_training_relu_36,"aw",@nobits
	.sectionflags	@""
	.align	16
	.zero		1024


//--------------------- .nv.constant0.triton_poi_fused__native_batch_norm_legit_no_training_relu_36 --------------------------
	.section	.nv.constant0.triton_poi_fused__native_batch_norm_legit_no_training_relu_36,"a",@progbits
	.sectionflags	@""
	.align	4
.nv.constant0.triton_poi_fused__native_batch_norm_legit_no_training_relu_36:
	.zero		584
